	.headerflags	@"EF_CUDA_TEXMODE_UNIFIED EF_CUDA_64BIT_ADDRESS EF_CUDA_ACCELERATORS EF_CUDA_SM90 EF_CUDA_VIRTUAL_SM(EF_CUDA_SM90)"
	.elftype	@"ET_EXEC"


//--------------------- .nv.info                  --------------------------
	.section	.nv.info,"",@"SHT_CUDA_INFO"
	.align	4


	//----- nvinfo : EIATTR_REGCOUNT
	.align		4
        /*0000*/ 	.byte	0x04, 0x2f
        /*0002*/ 	.short	(.L_3 - .L_2)
	.align		4
.L_2:
        /*0004*/ 	.word	index@(triton_poi_fused__native_batch_norm_legit_no_training_relu_14)
        /*0008*/ 	.word	0x00000020


	//----- nvinfo : EIATTR_MIN_STACK_SIZE
	.align		4
.L_3:
        /*000c*/ 	.byte	0x04, 0x12
        /*000e*/ 	.short	(.L_5 - .L_4)
	.align		4
.L_4:
        /*0010*/ 	.word	index@(triton_poi_fused__native_batch_norm_legit_no_training_relu_14)
        /*0014*/ 	.word	0x00000000


	//----- nvinfo : EIATTR_FRAME_SIZE
	.align		4
.L_5:
        /*0018*/ 	.byte	0x04, 0x11
        /*001a*/ 	.short	(.L_7 - .L_6)
	.align		4
.L_6:
        /*001c*/ 	.word	index@(triton_poi_fused__native_batch_norm_legit_no_training_relu_14)
        /*0020*/ 	.word	0x00000000


	//----- nvinfo : EIATTR_MIN_STACK_SIZE
	.align		4
.L_7:
        /*0024*/ 	.byte	0x04, 0x12
        /*0026*/ 	.short	(.L_9 - .L_8)
	.align		4
.L_8:
        /*0028*/ 	.word	index@(triton_poi_fused__native_batch_norm_legit_no_training_relu_14)
        /*002c*/ 	.word	0x00000000
.L_9:


//--------------------- .nv.info.triton_poi_fused__native_batch_norm_legit_no_training_relu_14 --------------------------
	.section	.nv.info.triton_poi_fused__native_batch_norm_legit_no_training_relu_14,"",@"SHT_CUDA_INFO"
	.sectionflags	@""
	.align	4


	//----- nvinfo : EIATTR_CUDA_API_VERSION
	.align		4
        /*0000*/ 	.byte	0x04, 0x37
        /*0002*/ 	.short	(.L_11 - .L_10)
.L_10:
        /*0004*/ 	.word	0x0000007c


	//----- nvinfo : EIATTR_KPARAM_INFO
	.align		4
.L_11:
        /*0008*/ 	.byte	0x04, 0x17
        /*000a*/ 	.short	(.L_13 - .L_12)
.L_12:
        /*000c*/ 	.word	0x00000000
        /*0010*/ 	.short	0x0006
        /*0012*/ 	.short	0x0030
        /*0014*/ 	.byte	0x00, 0xf0, 0x11, 0x00


	//----- nvinfo : EIATTR_KPARAM_INFO
	.align		4
.L_13:
        /*0018*/ 	.byte	0x04, 0x17
        /*001a*/ 	.short	(.L_15 - .L_14)
.L_14:
        /*001c*/ 	.word	0x00000000
        /*0020*/ 	.short	0x0005
        /*0022*/ 	.short	0x0028
        /*0024*/ 	.byte	0x00, 0xf4, 0x21, 0x00


	//----- nvinfo : EIATTR_KPARAM_INFO
	.align		4
.L_15:
        /*0028*/ 	.byte	0x04, 0x17
        /*002a*/ 	.short	(.L_17 - .L_16)
.L_16:
        /*002c*/ 	.word	0x00000000
        /*0030*/ 	.short	0x0004
        /*0032*/ 	.short	0x0020
        /*0034*/ 	.byte	0x00, 0xf4, 0x21, 0x00


	//----- nvinfo : EIATTR_KPARAM_INFO
	.align		4
.L_17:
        /*0038*/ 	.byte	0x04, 0x17
        /*003a*/ 	.short	(.L_19 - .L_18)
.L_18:
        /*003c*/ 	.word	0x00000000
        /*0040*/ 	.short	0x0003
        /*0042*/ 	.short	0x0018
        /*0044*/ 	.byte	0x00, 0xf4, 0x21, 0x00


	//----- nvinfo : EIATTR_KPARAM_INFO
	.align		4
.L_19:
        /*0048*/ 	.byte	0x04, 0x17
        /*004a*/ 	.short	(.L_21 - .L_20)
.L_20:
        /*004c*/ 	.word	0x00000000
        /*0050*/ 	.short	0x0002
        /*0052*/ 	.short	0x0010
        /*0054*/ 	.byte	0x00, 0xf4, 0x21, 0x00


	//----- nvinfo : EIATTR_KPARAM_INFO
	.align		4
.L_21:
        /*0058*/ 	.byte	0x04, 0x17
        /*005a*/ 	.short	(.L_23 - .L_22)
.L_22:
        /*005c*/ 	.word	0x00000000
        /*0060*/ 	.short	0x0001
        /*0062*/ 	.short	0x0008
        /*0064*/ 	.byte	0x00, 0xf4, 0x21, 0x00


	//----- nvinfo : EIATTR_KPARAM_INFO
	.align		4
.L_23:
        /*0068*/ 	.byte	0x04, 0x17
        /*006a*/ 	.short	(.L_25 - .L_24)
.L_24:
        /*006c*/ 	.word	0x00000000
        /*0070*/ 	.short	0x0000
        /*0072*/ 	.short	0x0000
        /*0074*/ 	.byte	0x00, 0xf4, 0x21, 0x00


	//----- nvinfo : EIATTR_SPARSE_MMA_MASK
	.align		4
.L_25:
        /*0078*/ 	.byte	0x03, 0x50
        /*007a*/ 	.short	0x0000


	//----- nvinfo : EIATTR_MAXREG_COUNT
	.align		4
        /*007c*/ 	.byte	0x03, 0x1b
        /*007e*/ 	.short	0x00ff


	//----- nvinfo : EIATTR_EXIT_INSTR_OFFSETS
	.align		4
        /*0080*/ 	.byte	0x04, 0x1c
        /*0082*/ 	.short	(.L_27 - .L_26)


	//   ....[0]....
.L_26:
        /*0084*/ 	.word	0x00000650


	//   ....[1]....
        /*0088*/ 	.word	0x00000670


	//----- nvinfo : EIATTR_REQNTID
	.align		4
.L_27:
        /*008c*/ 	.byte	0x04, 0x10
        /*008e*/ 	.short	(.L_29 - .L_28)
.L_28:
        /*0090*/ 	.word	0x00000080
        /*0094*/ 	.word	0x00000001
        /*0098*/ 	.word	0x00000001


	//----- nvinfo : EIATTR_CBANK_PARAM_SIZE
	.align		4
.L_29:
        /*009c*/ 	.byte	0x03, 0x19
        /*009e*/ 	.short	0x0034


	//----- nvinfo : EIATTR_PARAM_CBANK
	.align		4
        /*00a0*/ 	.byte	0x04, 0x0a
        /*00a2*/ 	.short	(.L_31 - .L_30)
	.align		4
.L_30:
        /*00a4*/ 	.word	index@(.nv.constant0.triton_poi_fused__native_batch_norm_legit_no_training_relu_14)
        /*00a8*/ 	.short	0x0210
        /*00aa*/ 	.short	0x0034


	//----- nvinfo : EIATTR_SW_WAR
	.align		4
.L_31:
        /*00ac*/ 	.byte	0x04, 0x36
        /*00ae*/ 	.short	(.L_33 - .L_32)
.L_32:
        /*00b0*/ 	.word	0x00000008
.L_33:


//--------------------- .nv.callgraph             --------------------------
	.section	.nv.callgraph,"",@"SHT_CUDA_CALLGRAPH"
	.align	4
	.sectionentsize	8
	.align		4
        /*0000*/ 	.word	0x00000000
	.align		4
        /*0004*/ 	.word	0xffffffff
	.align		4
        /*0008*/ 	.word	0x00000000
	.align		4
        /*000c*/ 	.word	0xfffffffe
	.align		4
        /*0010*/ 	.word	0x00000000
	.align		4
        /*0014*/ 	.word	0xfffffffd
	.align		4
        /*0018*/ 	.word	0x00000000
	.align		4
        /*001c*/ 	.word	0xfffffffc


//--------------------- .nv.constant4             --------------------------
	.section	.nv.constant4,"a",@progbits
	.align	8
	.align		8
.nv.constant4:
        /*0000*/ 	.dword	_$_str
	.align		8
        /*0008*/ 	.dword	_$_str_$_2


//--------------------- .text.triton_poi_fused__native_batch_norm_legit_no_training_relu_14 --------------------------
	.section	.text.triton_poi_fused__native_batch_norm_legit_no_training_relu_14,"ax",@progbits
	.align	128
        .global         triton_poi_fused__native_batch_norm_legit_no_training_relu_14
        .type           triton_poi_fused__native_batch_norm_legit_no_training_relu_14,@function
        .size           triton_poi_fused__native_batch_norm_legit_no_training_relu_14,(.L_x_1 - triton_poi_fused__native_batch_norm_legit_no_training_relu_14)
        .other          triton_poi_fused__native_batch_norm_legit_no_training_relu_14,@"STO_CUDA_ENTRY STV_DEFAULT"
triton_poi_fused__native_batch_norm_legit_no_training_relu_14:
.text.triton_poi_fused__native_batch_norm_legit_no_training_relu_14:
[----:B------:R-:W0:Y:S01]  /*0000*/  LDC R1, c[0x0][0x28] ;  /* 0x00000a00ff017b82 */ /* 0x000e220000000800 */
[----:B------:R-:W1:Y:S01]  /*0010*/  S2R R0, SR_TID.X ;  /* 0x0000000000007919 */ /* 0x000e620000002100 */
[----:B------:R-:W-:-:S06]  /*0020*/  HFMA2.MMA R2, -RZ, RZ, 0, 0 ;  /* 0x00000000ff027435 */ /* 0x000fcc00000001ff */
[----:B------:R-:W2:Y:S01]  /*0030*/  LDC.64 R10, c[0x0][0x220] ;  /* 0x00008800ff0a7b82 */ /* 0x000ea20000000a00 */
[----:B------:R-:W-:Y:S01]  /*0040*/  CS2R R20, SRZ ;  /* 0x0000000000147805 */ /* 0x000fe2000001ff00 */
[----:B------:R-:W3:Y:S01]  /*0050*/  S2R R3, SR_CTAID.X ;  /* 0x0000000000037919 */ /* 0x000ee20000002500 */
[----:B------:R-:W-:Y:S01]  /*0060*/  CS2R R22, SRZ ;  /* 0x0000000000167805 */ /* 0x000fe2000001ff00 */
[----:B------:R-:W-:-:S04]  /*0070*/  ULDC.64 UR4, c[0x0][0x208] ;  /* 0x0000820000047ab9 */ /* 0x000fc80000000a00 */
[----:B------:R-:W4:Y:S08]  /*0080*/  LDC.64 R26, c[0x0][0x210] ;  /* 0x00008400ff1a7b82 */ /* 0x000f300000000a00 */
[----:B------:R-:W5:Y:S08]  /*0090*/  LDC.64 R28, c[0x0][0x218] ;  /* 0x00008600ff1c7b82 */ /* 0x000f700000000a00 */
[----:B------:R-:W5:Y:S01]  /*00a0*/  LDC.64 R12, c[0x0][0x230] ;  /* 0x00008c00ff0c7b82 */ /* 0x000f620000000a00 */
[----:B-1----:R-:W-:-:S07]  /*00b0*/  SHF.L.U32 R0, R0, 0x2, RZ ;  /* 0x0000000200007819 */ /* 0x002fce00000006ff */
[----:B------:R-:W1:Y:S01]  /*00c0*/  LDC.64 R24, c[0x0][0x228] ;  /* 0x00008a00ff187b82 */ /* 0x000e620000000a00 */
[----:B------:R-:W-:-:S04]  /*00d0*/  LOP3.LUT R0, R0, 0x1fc, RZ, 0xc0, !PT ;  /* 0x000001fc00007812 */ /* 0x000fc800078ec0ff */
[----:B---3--:R-:W-:-:S04]  /*00e0*/  LEA R3, R3, R0, 0x9 ;  /* 0x0000000003037211 */ /* 0x008fc800078e48ff */
[C---:B------:R-:W-:Y:S01]  /*00f0*/  ISETP.GE.AND P0, PT, R3.reuse, 0xb600, PT ;  /* 0x0000b6000300780c */ /* 0x040fe20003f06270 */
[----:B------:R-:W-:-:S05]  /*0100*/  IMAD.HI R0, R3, -0x4bf4bf4b, R2 ;  /* 0xb40b40b503007827 */ /* 0x000fca00078e0202 */
[----:B------:R-:W-:-:S04]  /*0110*/  SHF.R.U32.HI R5, RZ, 0x1f, R0 ;  /* 0x0000001fff057819 */ /* 0x000fc80000011600 */
[----:B------:R-:W-:-:S05]  /*0120*/  LEA.HI.SX32 R5, R0, R5, 0x17 ;  /* 0x0000000500057211 */ /* 0x000fca00078fbaff */
[----:B------:R-:W-:-:S04]  /*0130*/  IMAD R0, R5, -0x2d8, R3 ;  /* 0xfffffd2805007824 */ /* 0x000fc800078e0203 */
[----:B--2---:R-:W-:-:S05]  /*0140*/  IMAD.WIDE R10, R0, 0x4, R10 ;  /* 0x00000004000a7825 */ /* 0x004fca00078e020a */
[----:B------:R2:W3:Y:S01]  /*0150*/  @!P0 LDG.E.EL.128 R20, desc[UR4][R10.64] ;  /* 0x000000040a148981 */ /* 0x0004e2000c2e1d00 */
[----:B------:R-:W-:Y:S02]  /*0160*/  CS2R R4, SRZ ;  /* 0x0000000000047805 */ /* 0x000fe4000001ff00 */
[----:B------:R-:W-:Y:S02]  /*0170*/  CS2R R6, SRZ ;  /* 0x0000000000067805 */ /* 0x000fe4000001ff00 */
[----:B------:R-:W-:Y:S01]  /*0180*/  CS2R R8, SRZ ;  /* 0x0000000000087805 */ /* 0x000fe2000001ff00 */
[----:B----4-:R-:W-:-:S04]  /*0190*/  IMAD.WIDE R26, R3, 0x4, R26 ;  /* 0x00000004031a7825 */ /* 0x010fc800078e021a */
[----:B-----5:R-:W-:Y:S01]  /*01a0*/  IMAD.WIDE R28, R0, 0x4, R28 ;  /* 0x00000004001c7825 */ /* 0x020fe200078e021c */
[----:B------:R-:W4:Y:S01]  /*01b0*/  @!P0 LDG.E.128 R4, desc[UR4][R26.64] ;  /* 0x000000041a048981 */ /* 0x000f22000c1e1d00 */
[----:B--2---:R-:W-:-:S06]  /*01c0*/  CS2R R10, SRZ ;  /* 0x00000000000a7805 */ /* 0x004fcc000001ff00 */
[----:B------:R2:W4:Y:S01]  /*01d0*/  @!P0 LDG.E.EL.128 R8, desc[UR4][R28.64] ;  /* 0x000000041c088981 */ /* 0x000522000c2e1d00 */
[----:B------:R-:W-:Y:S02]  /*01e0*/  CS2R R14, SRZ ;  /* 0x00000000000e7805 */ /* 0x000fe4000001ff00 */
[----:B------:R-:W-:Y:S02]  /*01f0*/  CS2R R16, SRZ ;  /* 0x0000000000107805 */ /* 0x000fe4000001ff00 */
[----:B------:R-:W-:Y:S01]  /*0200*/  CS2R R18, SRZ ;  /* 0x0000000000127805 */ /* 0x000fe2000001ff00 */
[----:B-1----:R-:W-:-:S04]  /*0210*/  IMAD.WIDE R24, R0, 0x4, R24 ;  /* 0x0000000400187825 */ /* 0x002fc800078e0218 */
[----:B0-2---:R-:W-:Y:S01]  /*0220*/  IMAD.WIDE R28, R0, 0x4, R12 ;  /* 0x00000004001c7825 */ /* 0x005fe200078e020c */
[----:B------:R-:W-:-:S04]  /*0230*/  CS2R R12, SRZ ;  /* 0x00000000000c7805 */ /* 0x000fc8000001ff00 */
[----:B------:R-:W2:Y:S04]  /*0240*/  @!P0 LDG.E.EL.128 R16, desc[UR4][R28.64] ;  /* 0x000000041c108981 */ /* 0x000ea8000c2e1d00 */
[----:B------:R0:W2:Y:S01]  /*0250*/  @!P0 LDG.E.EL.128 R12, desc[UR4][R24.64] ;  /* 0x00000004180c8981 */ /* 0x0000a2000c2e1d00 */
[----:B---3--:R-:W-:Y:S01]  /*0260*/  FADD R21, R21, 9.9999997473787516356e-06 ;  /* 0x3727c5ac15157421 */ /* 0x008fe20000000000 */
[----:B------:R-:W-:-:S03]  /*0270*/  FADD R0, R22, 9.9999997473787516356e-06 ;  /* 0x3727c5ac16007421 */ /* 0x000fc60000000000 */
[----:B------:R-:W1:Y:S01]  /*0280*/  MUFU.SQRT R26, R21 ;  /* 0x00000015001a7308 */ /* 0x000e620000002000 */
[----:B------:R-:W-:-:S07]  /*0290*/  FADD R23, R23, 9.9999997473787516356e-06 ;  /* 0x3727c5ac17177421 */ /* 0x000fce0000000000 */
[----:B0-----:R-:W0:Y:S01]  /*02a0*/  MUFU.SQRT R25, R0 ;  /* 0x0000000000197308 */ /* 0x001e220000002000 */
[----:B------:R-:W-:Y:S01]  /*02b0*/  FADD R20, R20, 9.9999997473787516356e-06 ;  /* 0x3727c5ac14147421 */ /* 0x000fe20000000000 */
[----:B-1----:R-:W-:-:S06]  /*02c0*/  FSETP.GT.AND P6, PT, R26, 8.50705917302346158658e+37, PT ;  /* 0x7e8000001a00780b */ /* 0x002fcc0003fc4000 */
[----:B------:R-:W1:Y:S08]  /*02d0*/  MUFU.SQRT R24, R23 ;  /* 0x0000001700187308 */ /* 0x000e700000002000 */
[----:B------:R3:W5:Y:S01]  /*02e0*/  MUFU.SQRT R27, R20 ;  /* 0x00000014001b7308 */ /* 0x0007620000002000 */
[----:B0-----:R-:W-:Y:S02]  /*02f0*/  FSETP.GT.AND P2, PT, R25, 8.50705917302346158658e+37, PT ;  /* 0x7e8000001900780b */ /* 0x001fe40003f44000 */
[----:B------:R-:W-:-:S02]  /*0300*/  MOV R22, 0x3e800000 ;  /* 0x3e80000000167802 */ /* 0x000fc40000000f00 */
[C---:B------:R-:W-:Y:S01]  /*0310*/  FSETP.GEU.AND P4, PT, R26.reuse, 1.175494350822287508e-38, PT ;  /* 0x008000001a00780b */ /* 0x040fe20003f8e000 */
[----:B------:R-:W-:Y:S01]  /*0320*/  @P6 FMUL R26, R26, 0.25 ;  /* 0x3e8000001a1a6820 */ /* 0x000fe20000400000 */
[----:B------:R-:W-:Y:S02]  /*0330*/  FSEL R0, R22, 1, P6 ;  /* 0x3f80000016007808 */ /* 0x000fe40003000000 */
[----:B-1----:R-:W-:Y:S01]  /*0340*/  FSETP.GT.AND P6, PT, R24, 8.50705917302346158658e+37, PT ;  /* 0x7e8000001800780b */ /* 0x002fe20003fc4000 */
[----:B----4-:R-:W-:Y:S01]  /*0350*/  FADD R5, -R9, R5 ;  /* 0x0000000509057221 */ /* 0x010fe20000000100 */
[C---:B------:R-:W-:Y:S01]  /*0360*/  FSETP.GEU.AND P5, PT, R25.reuse, 1.175494350822287508e-38, PT ;  /* 0x008000001900780b */ /* 0x040fe20003fae000 */
[----:B---3--:R-:W0:Y:S01]  /*0370*/  LDC.64 R20, c[0x0][0x238] ;  /* 0x00008e00ff147b82 */ /* 0x008e220000000a00 */
[----:B------:R-:W-:Y:S01]  /*0380*/  FSEL R2, R22, 1, P2 ;  /* 0x3f80000016027808 */ /* 0x000fe20001000000 */
[----:B------:R-:W-:Y:S01]  /*0390*/  @P2 FMUL R25, R25, 0.25 ;  /* 0x3e80000019192820 */ /* 0x000fe20000400000 */
[----:B-----5:R-:W-:-:S02]  /*03a0*/  FSETP.GT.AND P1, PT, R27, 8.50705917302346158658e+37, PT ;  /* 0x7e8000001b00780b */ /* 0x020fc40003f24000 */
[----:B------:R-:W-:Y:S02]  /*03b0*/  FSETP.GEU.AND P2, PT, R24, 1.175494350822287508e-38, PT ;  /* 0x008000001800780b */ /* 0x000fe40003f4e000 */
[----:B------:R-:W-:-:S03]  /*03c0*/  FSETP.GEU.AND P3, PT, R27, 1.175494350822287508e-38, PT ;  /* 0x008000001b00780b */ /* 0x000fc60003f6e000 */
[----:B------:R-:W-:Y:S02]  /*03d0*/  @P6 FMUL R24, R24, 0.25 ;  /* 0x3e80000018186820 */ /* 0x000fe40000400000 */
[----:B------:R-:W-:-:S04]  /*03e0*/  @!P5 FMUL R25, R25, 16777216 ;  /* 0x4b8000001919d820 */ /* 0x000fc80000400000 */
[----:B------:R-:W-:Y:S02]  /*03f0*/  @P1 FMUL R27, R27, 0.25 ;  /* 0x3e8000001b1b1820 */ /* 0x000fe40000400000 */
[----:B------:R-:W-:Y:S01]  /*0400*/  @!P2 FMUL R24, R24, 16777216 ;  /* 0x4b8000001818a820 */ /* 0x000fe20000400000 */
[----:B------:R-:W-:Y:S01]  /*0410*/  @!P4 FMUL R26, R26, 16777216 ;  /* 0x4b8000001a1ac820 */ /* 0x000fe20000400000 */
[----:B------:R-:W-:Y:S01]  /*0420*/  @!P3 FMUL R27, R27, 16777216 ;  /* 0x4b8000001b1bb820 */ /* 0x000fe20000400000 */
[----:B------:R-:W-:Y:S01]  /*0430*/  MUFU.RCP R25, R25 ;  /* 0x0000001900197308 */ /* 0x000fe20000001000 */
[----:B------:R-:W-:-:S07]  /*0440*/  FSEL R9, R22, 1, P6 ;  /* 0x3f80000016097808 */ /* 0x000fce0003000000 */
[----:B------:R-:W-:Y:S01]  /*0450*/  MUFU.RCP R23, R27 ;  /* 0x0000001b00177308 */ /* 0x000fe20000001000 */
[----:B------:R-:W-:-:S07]  /*0460*/  FSEL R22, R22, 1, P1 ;  /* 0x3f80000016167808 */ /* 0x000fce0000800000 */
[----:B------:R-:W1:Y:S08]  /*0470*/  MUFU.RCP R24, R24 ;  /* 0x0000001800187308 */ /* 0x000e700000001000 */
[----:B------:R-:W3:Y:S01]  /*0480*/  MUFU.RCP R29, R26 ;  /* 0x0000001a001d7308 */ /* 0x000ee20000001000 */
[----:B------:R-:W-:Y:S01]  /*0490*/  @!P2 FMUL R9, R9, 16777216 ;  /* 0x4b8000000909a820 */ /* 0x000fe20000400000 */
[----:B------:R-:W-:Y:S01]  /*04a0*/  @!P5 FMUL R2, R2, 16777216 ;  /* 0x4b8000000202d820 */ /* 0x000fe20000400000 */
[----:B------:R-:W-:Y:S01]  /*04b0*/  @!P4 FMUL R0, R0, 16777216 ;  /* 0x4b8000000000c820 */ /* 0x000fe20000400000 */
[----:B------:R-:W-:Y:S01]  /*04c0*/  @!P3 FMUL R22, R22, 16777216 ;  /* 0x4b8000001616b820 */ /* 0x000fe20000400000 */
[----:B------:R-:W-:Y:S01]  /*04d0*/  FADD R4, -R8, R4 ;  /* 0x0000000408047221 */ /* 0x000fe20000000100 */
[----:B------:R-:W-:Y:S01]  /*04e0*/  FADD R6, -R10, R6 ;  /* 0x000000060a067221 */ /* 0x000fe20000000100 */
[----:B------:R-:W-:Y:S01]  /*04f0*/  FADD R7, -R11, R7 ;  /* 0x000000070b077221 */ /* 0x000fe20000000100 */
[----:B-1----:R-:W-:Y:S01]  /*0500*/  FMUL R24, R24, R9 ;  /* 0x0000000918187220 */ /* 0x002fe20000400000 */
[----:B------:R-:W-:Y:S01]  /*0510*/  FMUL R25, R25, R2 ;  /* 0x0000000219197220 */ /* 0x000fe20000400000 */
[----:B------:R-:W-:Y:S01]  /*0520*/  FMUL R23, R23, R22 ;  /* 0x0000001617177220 */ /* 0x000fe20000400000 */
[----:B---3--:R-:W-:Y:S01]  /*0530*/  FMUL R0, R29, R0 ;  /* 0x000000001d007220 */ /* 0x008fe20000400000 */
[----:B------:R-:W-:Y:S01]  /*0540*/  FMUL R24, R24, R7 ;  /* 0x0000000718187220 */ /* 0x000fe20000400000 */
[----:B------:R-:W-:Y:S01]  /*0550*/  FMUL R25, R25, R6 ;  /* 0x0000000619197220 */ /* 0x000fe20000400000 */
[----:B------:R-:W-:Y:S01]  /*0560*/  FMUL R23, R23, R4 ;  /* 0x0000000417177220 */ /* 0x000fe20000400000 */
[----:B------:R-:W-:Y:S01]  /*0570*/  FMUL R0, R0, R5 ;  /* 0x0000000500007220 */ /* 0x000fe20000400000 */
[----:B--2---:R-:W-:Y:S01]  /*0580*/  FFMA R15, R24, R15, R19 ;  /* 0x0000000f180f7223 */ /* 0x004fe20000000013 */
[----:B------:R-:W-:Y:S01]  /*0590*/  FFMA R14, R25, R14, R18 ;  /* 0x0000000e190e7223 */ /* 0x000fe20000000012 */
[----:B------:R-:W-:Y:S01]  /*05a0*/  FFMA R12, R23, R12, R16 ;  /* 0x0000000c170c7223 */ /* 0x000fe20000000010 */
[----:B------:R-:W-:-:S02]  /*05b0*/  FFMA R0, R0, R13, R17 ;  /* 0x0000000d00007223 */ /* 0x000fc40000000011 */
[----:B------:R-:W-:Y:S02]  /*05c0*/  FSETP.GEU.AND P1, PT, R15, RZ, PT ;  /* 0x000000ff0f00720b */ /* 0x000fe40003f2e000 */
[----:B------:R-:W-:Y:S02]  /*05d0*/  FSETP.GEU.AND P2, PT, R14, RZ, PT ;  /* 0x000000ff0e00720b */ /* 0x000fe40003f4e000 */
[----:B------:R-:W-:Y:S02]  /*05e0*/  FSETP.GEU.AND P3, PT, R0, RZ, PT ;  /* 0x000000ff0000720b */ /* 0x000fe40003f6e000 */
[----:B------:R-:W-:Y:S01]  /*05f0*/  FSETP.GEU.AND P4, PT, R12, RZ, PT ;  /* 0x000000ff0c00720b */ /* 0x000fe20003f8e000 */
[----:B0-----:R-:W-:Y:S01]  /*0600*/  IMAD.WIDE R20, R3, 0x4, R20 ;  /* 0x0000000403147825 */ /* 0x001fe200078e0214 */
[----:B------:R-:W-:Y:S02]  /*0610*/  SEL R15, R15, RZ, P1 ;  /* 0x000000ff0f0f7207 */ /* 0x000fe40000800000 */
[----:B------:R-:W-:-:S02]  /*0620*/  SEL R14, R14, RZ, P2 ;  /* 0x000000ff0e0e7207 */ /* 0x000fc40001000000 */
[----:B------:R-:W-:Y:S02]  /*0630*/  SEL R13, R0, RZ, P3 ;  /* 0x000000ff000d7207 */ /* 0x000fe40001800000 */
[----:B------:R-:W-:Y:S01]  /*0640*/  SEL R12, R12, RZ, P4 ;  /* 0x000000ff0c0c7207 */ /* 0x000fe20002000000 */
[----:B------:R-:W-:Y:S06]  /*0650*/  @P0 EXIT ;  /* 0x000000000000094d */ /* 0x000fec0003800000 */
[----:B------:R-:W-:Y:S01]  /*0660*/  STG.E.128 desc[UR4][R20.64], R12 ;  /* 0x0000000c14007986 */ /* 0x000fe2000c101d04 */
[----:B------:R-:W-:Y:S05]  /*0670*/  EXIT ;  /* 0x000000000000794d */ /* 0x000fea0003800000 */
.L_x_0:
[----:B------:R-:W-:-:S00]  /*0680*/  BRA `(.L_x_0) ;  /* 0xfffffffc00fc7947 */ /* 0x000fc0000383ffff */
[----:B------:R-:W-:-:S00]  /*0690*/  NOP ;  /* 0x0000000000007918 */ /* 0x000fc00000000000 */
        /* <DEDUP_REMOVED lines=14> */
.L_x_1:


//--------------------- .nv.global.init           --------------------------
	.section	.nv.global.init,"aw",@progbits
.nv.global.init:
	.type		_$_str,@object
	.size		_$_str,(_$_str_$_2 - _$_str)
_$_str:
        /*0000*/ 	.byte	0x5f, 0x5f, 0x43, 0x55, 0x44, 0x41, 0x5f, 0x46, 0x54, 0x5a, 0x00
	.type		_$_str_$_2,@object
	.size		_$_str_$_2,(.L_1 - _$_str_$_2)
_$_str_$_2:
        /*000b*/ 	.byte	0x5f, 0x5f, 0x43, 0x55, 0x44, 0x41, 0x5f, 0x50, 0x52, 0x45, 0x43, 0x5f, 0x53, 0x51, 0x52, 0x54
        /*001b*/ 	.byte	0x00
.L_1:


//--------------------- .nv.constant0.triton_poi_fused__native_batch_norm_legit_no_training_relu_14 --------------------------
	.section	.nv.constant0.triton_poi_fused__native_batch_norm_legit_no_training_relu_14,"a",@progbits
	.sectionflags	@""
	.align	4
.nv.constant0.triton_poi_fused__native_batch_norm_legit_no_training_relu_14:
	.zero		580
